	.headerflags	@"EF_CUDA_TEXMODE_UNIFIED EF_CUDA_64BIT_ADDRESS EF_CUDA_ACCELERATORS EF_CUDA_SM90 EF_CUDA_VIRTUAL_SM(EF_CUDA_SM90)"
	.elftype	@"ET_EXEC"


//--------------------- .nv.info                  --------------------------
	.section	.nv.info,"",@"SHT_CUDA_INFO"
	.align	4


	//----- nvinfo : EIATTR_REGCOUNT
	.align		4
        /*0000*/ 	.byte	0x04, 0x2f
        /*0002*/ 	.short	(.L_3 - .L_2)
	.align		4
.L_2:
        /*0004*/ 	.word	index@(triton_poi_fused__native_batch_norm_legit_no_training_cat_relu_30)
        /*0008*/ 	.word	0x0000001a


	//----- nvinfo : EIATTR_MIN_STACK_SIZE
	.align		4
.L_3:
        /*000c*/ 	.byte	0x04, 0x12
        /*000e*/ 	.short	(.L_5 - .L_4)
	.align		4
.L_4:
        /*0010*/ 	.word	index@(triton_poi_fused__native_batch_norm_legit_no_training_cat_relu_30)
        /*0014*/ 	.word	0x00000000


	//----- nvinfo : EIATTR_FRAME_SIZE
	.align		4
.L_5:
        /*0018*/ 	.byte	0x04, 0x11
        /*001a*/ 	.short	(.L_7 - .L_6)
	.align		4
.L_6:
        /*001c*/ 	.word	index@(triton_poi_fused__native_batch_norm_legit_no_training_cat_relu_30)
        /*0020*/ 	.word	0x00000000


	//----- nvinfo : EIATTR_MIN_STACK_SIZE
	.align		4
.L_7:
        /*0024*/ 	.byte	0x04, 0x12
        /*0026*/ 	.short	(.L_9 - .L_8)
	.align		4
.L_8:
        /*0028*/ 	.word	index@(triton_poi_fused__native_batch_norm_legit_no_training_cat_relu_30)
        /*002c*/ 	.word	0x00000000
.L_9:


//--------------------- .nv.info.triton_poi_fused__native_batch_norm_legit_no_training_cat_relu_30 --------------------------
	.section	.nv.info.triton_poi_fused__native_batch_norm_legit_no_training_cat_relu_30,"",@"SHT_CUDA_INFO"
	.sectionflags	@""
	.align	4


	//----- nvinfo : EIATTR_CUDA_API_VERSION
	.align		4
        /*0000*/ 	.byte	0x04, 0x37
        /*0002*/ 	.short	(.L_11 - .L_10)
.L_10:
        /*0004*/ 	.word	0x0000007c


	//----- nvinfo : EIATTR_KPARAM_INFO
	.align		4
.L_11:
        /*0008*/ 	.byte	0x04, 0x17
        /*000a*/ 	.short	(.L_13 - .L_12)
.L_12:
        /*000c*/ 	.word	0x00000000
        /*0010*/ 	.short	0x0008
        /*0012*/ 	.short	0x0040
        /*0014*/ 	.byte	0x00, 0xf0, 0x11, 0x00


	//----- nvinfo : EIATTR_KPARAM_INFO
	.align		4
.L_13:
        /*0018*/ 	.byte	0x04, 0x17
        /*001a*/ 	.short	(.L_15 - .L_14)
.L_14:
        /*001c*/ 	.word	0x00000000
        /*0020*/ 	.short	0x0007
        /*0022*/ 	.short	0x0038
        /*0024*/ 	.byte	0x00, 0xf4, 0x21, 0x00


	//----- nvinfo : EIATTR_KPARAM_INFO
	.align		4
.L_15:
        /*0028*/ 	.byte	0x04, 0x17
        /*002a*/ 	.short	(.L_17 - .L_16)
.L_16:
        /*002c*/ 	.word	0x00000000
        /*0030*/ 	.short	0x0006
        /*0032*/ 	.short	0x0030
        /*0034*/ 	.byte	0x00, 0xf4, 0x21, 0x00


	//----- nvinfo : EIATTR_KPARAM_INFO
	.align		4
.L_17:
        /*0038*/ 	.byte	0x04, 0x17
        /*003a*/ 	.short	(.L_19 - .L_18)
.L_18:
        /*003c*/ 	.word	0x00000000
        /*0040*/ 	.short	0x0005
        /*0042*/ 	.short	0x0028
        /*0044*/ 	.byte	0x00, 0xf4, 0x21, 0x00


	//----- nvinfo : EIATTR_KPARAM_INFO
	.align		4
.L_19:
        /*0048*/ 	.byte	0x04, 0x17
        /*004a*/ 	.short	(.L_21 - .L_20)
.L_20:
        /*004c*/ 	.word	0x00000000
        /*0050*/ 	.short	0x0004
        /*0052*/ 	.short	0x0020
        /*0054*/ 	.byte	0x00, 0xf4, 0x21, 0x00


	//----- nvinfo : EIATTR_KPARAM_INFO
	.align		4
.L_21:
        /*0058*/ 	.byte	0x04, 0x17
        /*005a*/ 	.short	(.L_23 - .L_22)
.L_22:
        /*005c*/ 	.word	0x00000000
        /*0060*/ 	.short	0x0003
        /*0062*/ 	.short	0x0018
        /*0064*/ 	.byte	0x00, 0xf4, 0x21, 0x00


	//----- nvinfo : EIATTR_KPARAM_INFO
	.align		4
.L_23:
        /*0068*/ 	.byte	0x04, 0x17
        /*006a*/ 	.short	(.L_25 - .L_24)
.L_24:
        /*006c*/ 	.word	0x00000000
        /*0070*/ 	.short	0x0002
        /*0072*/ 	.short	0x0010
        /*0074*/ 	.byte	0x00, 0xf4, 0x21, 0x00


	//----- nvinfo : EIATTR_KPARAM_INFO
	.align		4
.L_25:
        /*0078*/ 	.byte	0x04, 0x17
        /*007a*/ 	.short	(.L_27 - .L_26)
.L_26:
        /*007c*/ 	.word	0x00000000
        /*0080*/ 	.short	0x0001
        /*0082*/ 	.short	0x0008
        /*0084*/ 	.byte	0x00, 0xf4, 0x21, 0x00


	//----- nvinfo : EIATTR_KPARAM_INFO
	.align		4
.L_27:
        /*0088*/ 	.byte	0x04, 0x17
        /*008a*/ 	.short	(.L_29 - .L_28)
.L_28:
        /*008c*/ 	.word	0x00000000
        /*0090*/ 	.short	0x0000
        /*0092*/ 	.short	0x0000
        /*0094*/ 	.byte	0x00, 0xf4, 0x21, 0x00


	//----- nvinfo : EIATTR_SPARSE_MMA_MASK
	.align		4
.L_29:
        /*0098*/ 	.byte	0x03, 0x50
        /*009a*/ 	.short	0x0000


	//----- nvinfo : EIATTR_MAXREG_COUNT
	.align		4
        /*009c*/ 	.byte	0x03, 0x1b
        /*009e*/ 	.short	0x00ff


	//----- nvinfo : EIATTR_EXIT_INSTR_OFFSETS
	.align		4
        /*00a0*/ 	.byte	0x04, 0x1c
        /*00a2*/ 	.short	(.L_31 - .L_30)


	//   ....[0]....
.L_30:
        /*00a4*/ 	.word	0x00000690


	//   ....[1]....
        /*00a8*/ 	.word	0x000006b0


	//----- nvinfo : EIATTR_REQNTID
	.align		4
.L_31:
        /*00ac*/ 	.byte	0x04, 0x10
        /*00ae*/ 	.short	(.L_33 - .L_32)
.L_32:
        /*00b0*/ 	.word	0x00000080
        /*00b4*/ 	.word	0x00000001
        /*00b8*/ 	.word	0x00000001


	//----- nvinfo : EIATTR_CBANK_PARAM_SIZE
	.align		4
.L_33:
        /*00bc*/ 	.byte	0x03, 0x19
        /*00be*/ 	.short	0x0044


	//----- nvinfo : EIATTR_PARAM_CBANK
	.align		4
        /*00c0*/ 	.byte	0x04, 0x0a
        /*00c2*/ 	.short	(.L_35 - .L_34)
	.align		4
.L_34:
        /*00c4*/ 	.word	index@(.nv.constant0.triton_poi_fused__native_batch_norm_legit_no_training_cat_relu_30)
        /*00c8*/ 	.short	0x0210
        /*00ca*/ 	.short	0x0044


	//----- nvinfo : EIATTR_SW_WAR
	.align		4
.L_35:
        /*00cc*/ 	.byte	0x04, 0x36
        /*00ce*/ 	.short	(.L_37 - .L_36)
.L_36:
        /*00d0*/ 	.word	0x00000008
.L_37:


//--------------------- .nv.callgraph             --------------------------
	.section	.nv.callgraph,"",@"SHT_CUDA_CALLGRAPH"
	.align	4
	.sectionentsize	8
	.align		4
        /*0000*/ 	.word	0x00000000
	.align		4
        /*0004*/ 	.word	0xffffffff
	.align		4
        /*0008*/ 	.word	0x00000000
	.align		4
        /*000c*/ 	.word	0xfffffffe
	.align		4
        /*0010*/ 	.word	0x00000000
	.align		4
        /*0014*/ 	.word	0xfffffffd
	.align		4
        /*0018*/ 	.word	0x00000000
	.align		4
        /*001c*/ 	.word	0xfffffffc


//--------------------- .nv.constant4             --------------------------
	.section	.nv.constant4,"a",@progbits
	.align	8
	.align		8
.nv.constant4:
        /*0000*/ 	.dword	_$_str
	.align		8
        /*0008*/ 	.dword	_$_str_$_2


//--------------------- .text.triton_poi_fused__native_batch_norm_legit_no_training_cat_relu_30 --------------------------
	.section	.text.triton_poi_fused__native_batch_norm_legit_no_training_cat_relu_30,"ax",@progbits
	.align	128
        .global         triton_poi_fused__native_batch_norm_legit_no_training_cat_relu_30
        .type           triton_poi_fused__native_batch_norm_legit_no_training_cat_relu_30,@function
        .size           triton_poi_fused__native_batch_norm_legit_no_training_cat_relu_30,(.L_x_1 - triton_poi_fused__native_batch_norm_legit_no_training_cat_relu_30)
        .other          triton_poi_fused__native_batch_norm_legit_no_training_cat_relu_30,@"STO_CUDA_ENTRY STV_DEFAULT"
triton_poi_fused__native_batch_norm_legit_no_training_cat_relu_30:
.text.triton_poi_fused__native_batch_norm_legit_no_training_cat_relu_30:
[----:B------:R-:W0:Y:S01]  /*0000*/  LDC R1, c[0x0][0x28] ;  /* 0x00000a00ff017b82 */ /* 0x000e220000000800 */
[----:B------:R-:W1:Y:S07]  /*0010*/  S2R R0, SR_TID.X ;  /* 0x0000000000007919 */ /* 0x000e6e0000002100 */
[----:B------:R-:W2:Y:S01]  /*0020*/  LDC.64 R6, c[0x0][0x228] ;  /* 0x00008a00ff067b82 */ /* 0x000ea20000000a00 */
[----:B------:R-:W-:Y:S01]  /*0030*/  IMAD.MOV.U32 R4, RZ, RZ, RZ ;  /* 0x000000ffff047224 */ /* 0x000fe200078e00ff */
[----:B------:R-:W-:Y:S01]  /*0040*/  ULDC.64 UR4, c[0x0][0x208] ;  /* 0x0000820000047ab9 */ /* 0x000fe20000000a00 */
[----:B------:R-:W3:Y:S01]  /*0050*/  S2R R3, SR_CTAID.X ;  /* 0x0000000000037919 */ /* 0x000ee20000002500 */
[----:B------:R-:W-:Y:S01]  /*0060*/  IMAD.MOV.U32 R8, RZ, RZ, RZ ;  /* 0x000000ffff087224 */ /* 0x000fe200078e00ff */
[----:B------:R-:W-:-:S03]  /*0070*/  ULDC.64 UR6, c[0x0][0x218] ;  /* 0x0000860000067ab9 */ /* 0x000fc60000000a00 */
[----:B------:R-:W4:Y:S01]  /*0080*/  LDC.64 R16, c[0x0][0x220] ;  /* 0x00008800ff107b82 */ /* 0x000f220000000a00 */
[----:B-1----:R-:W-:-:S05]  /*0090*/  IMAD.SHL.U32 R0, R0, 0x2, RZ ;  /* 0x0000000200007824 */ /* 0x002fca00078e00ff */
[----:B------:R-:W-:-:S05]  /*00a0*/  LOP3.LUT R0, R0, 0xfe, RZ, 0xc0, !PT ;  /* 0x000000fe00007812 */ /* 0x000fca00078ec0ff */
[----:B---3--:R-:W-:-:S05]  /*00b0*/  IMAD R3, R3, 0x100, R0 ;  /* 0x0000010003037824 */ /* 0x008fca00078e0200 */
[----:B------:R-:W-:Y:S02]  /*00c0*/  SHF.R.S32.HI R2, RZ, 0x1f, R3 ;  /* 0x0000001fff027819 */ /* 0x000fe40000011403 */
[----:B------:R-:W-:Y:S02]  /*00d0*/  ISETP.GE.AND P0, PT, R3, 0xb200, PT ;  /* 0x0000b2000300780c */ /* 0x000fe40003f06270 */
[----:B------:R-:W-:-:S04]  /*00e0*/  LEA.HI R9, R2, R3, RZ, 0x6 ;  /* 0x0000000302097211 */ /* 0x000fc800078f30ff */
[----:B------:R-:W-:-:S05]  /*00f0*/  SHF.R.S32.HI R5, RZ, 0x6, R9 ;  /* 0x00000006ff057819 */ /* 0x000fca0000011409 */
[----:B------:R-:W-:-:S05]  /*0100*/  IMAD.HI R0, R5, -0x47e8fd1f, R4 ;  /* 0xb81702e105007827 */ /* 0x000fca00078e0204 */
[----:B------:R-:W-:-:S04]  /*0110*/  SHF.R.U32.HI R11, RZ, 0x1f, R0 ;  /* 0x0000001fff0b7819 */ /* 0x000fc80000011600 */
[----:B------:R-:W-:Y:S01]  /*0120*/  LEA.HI.SX32 R11, R0, R11, 0x19 ;  /* 0x0000000b000b7211 */ /* 0x000fe200078fcaff */
[----:B------:R-:W-:-:S04]  /*0130*/  IMAD.MOV.U32 R0, RZ, RZ, RZ ;  /* 0x000000ffff007224 */ /* 0x000fc800078e00ff */
[----:B------:R-:W-:-:S04]  /*0140*/  IMAD R15, R11, -0xb2, R5 ;  /* 0xffffff4e0b0f7824 */ /* 0x000fc800078e0205 */
[----:B--2---:R-:W-:-:S05]  /*0150*/  IMAD.WIDE R6, R15, 0x4, R6 ;  /* 0x000000040f067825 */ /* 0x004fca00078e0206 */
[----:B------:R-:W2:Y:S01]  /*0160*/  @!P0 LDG.E.EL R0, desc[UR4][R6.64] ;  /* 0x0000000406008981 */ /* 0x000ea2000c2e1900 */
[----:B------:R-:W-:-:S03]  /*0170*/  HFMA2.MMA R2, -RZ, RZ, 0, 0 ;  /* 0x00000000ff027435 */ /* 0x000fc600000001ff */
[----:B------:R1:W3:Y:S07]  /*0180*/  @!P0 LDG.E.EL R8, desc[UR4][R6.64] ;  /* 0x0000000406088981 */ /* 0x0002ee000c2e1900 */
[----:B------:R-:W-:Y:S01]  /*0190*/  IMAD.HI R2, R3, -0x47e8fd1f, R2 ;  /* 0xb81702e103027827 */ /* 0x000fe200078e0202 */
[----:B------:R-:W-:-:S04]  /*01a0*/  LOP3.LUT R9, R9, 0xffffffc0, RZ, 0xc0, !PT ;  /* 0xffffffc009097812 */ /* 0x000fc800078ec0ff */
[----:B------:R-:W-:-:S04]  /*01b0*/  SHF.R.U32.HI R5, RZ, 0x1f, R2 ;  /* 0x0000001fff057819 */ /* 0x000fc80000011602 */
[----:B------:R-:W-:Y:S01]  /*01c0*/  LEA.HI.SX32 R2, R2, R5, 0x13 ;  /* 0x0000000502027211 */ /* 0x000fe200078f9aff */
[----:B------:R-:W-:Y:S01]  /*01d0*/  IMAD.IADD R9, R3, 0x1, -R9 ;  /* 0x0000000103097824 */ /* 0x000fe200078e0a09 */
[----:B------:R-:W5:Y:S01]  /*01e0*/  LDC.64 R4, c[0x0][0x210] ;  /* 0x00008400ff047b82 */ /* 0x000f620000000a00 */
[----:B------:R-:W-:Y:S02]  /*01f0*/  IMAD.SHL.U32 R10, R15, 0x40, RZ ;  /* 0x000000400f0a7824 */ /* 0x000fe400078e00ff */
[----:B------:R-:W-:Y:S01]  /*0200*/  IMAD R11, R2, 0x300, RZ ;  /* 0x00000300020b7824 */ /* 0x000fe200078e02ff */
[----:B------:R-:W-:-:S04]  /*0210*/  SHF.R.S32.HI R12, RZ, 0x1f, R9 ;  /* 0x0000001fff0c7819 */ /* 0x000fc80000011409 */
[--C-:B------:R-:W-:Y:S02]  /*0220*/  IADD3 R9, P1, P2, R10, R9, R11.reuse ;  /* 0x000000090a097210 */ /* 0x100fe40007a3e00b */
[----:B------:R-:W-:Y:S02]  /*0230*/  SHF.R.S32.HI R11, RZ, 0x1f, R11 ;  /* 0x0000001fff0b7819 */ /* 0x000fe4000001140b */
[----:B------:R-:W-:Y:S01]  /*0240*/  SHF.R.S32.HI R10, RZ, 0x1f, R10 ;  /* 0x0000001fff0a7819 */ /* 0x000fe2000001140a */
[----:B-1----:R-:W-:-:S03]  /*0250*/  IMAD R7, R2, -0x2c80, R3 ;  /* 0xffffd38002077824 */ /* 0x002fc600078e0203 */
[----:B------:R-:W-:Y:S02]  /*0260*/  IADD3.X R6, R10, R12, R11, P1, P2 ;  /* 0x0000000c0a067210 */ /* 0x000fe40000fe440b */
[----:B------:R-:W1:Y:S01]  /*0270*/  LDC.64 R12, c[0x0][0x230] ;  /* 0x00008c00ff0c7b82 */ /* 0x000e620000000a00 */
[C---:B------:R-:W-:Y:S01]  /*0280*/  ISETP.GE.AND P2, PT, R15.reuse, 0xa6, PT ;  /* 0x000000a60f00780c */ /* 0x040fe20003f46270 */
[----:B------:R-:W-:Y:S01]  /*0290*/  IMAD R7, R2, 0x2980, R7 ;  /* 0x0000298002077824 */ /* 0x000fe200078e0207 */
[----:B------:R-:W-:-:S05]  /*02a0*/  ISETP.GT.AND P1, PT, R15, 0xa5, !P0 ;  /* 0x000000a50f00780c */ /* 0x000fca0004724270 */
[----:B------:R-:W1:Y:S01]  /*02b0*/  LDC.64 R10, c[0x0][0x238] ;  /* 0x00008e00ff0a7b82 */ /* 0x000e620000000a00 */
[----:B------:R-:W-:Y:S02]  /*02c0*/  ISETP.LT.AND P4, PT, R3, 0xb200, !P2 ;  /* 0x0000b2000300780c */ /* 0x000fe40005781270 */
[----:B------:R-:W-:Y:S01]  /*02d0*/  LEA R18, P3, R9, UR6, 0x2 ;  /* 0x0000000609127c11 */ /* 0x000fe2000f8610ff */
[----:B-----5:R-:W-:Y:S01]  /*02e0*/  IMAD.WIDE R22, R7, 0x4, R4 ;  /* 0x0000000407167825 */ /* 0x020fe200078e0204 */
[----:B------:R-:W-:Y:S02]  /*02f0*/  CS2R R4, SRZ ;  /* 0x0000000000047805 */ /* 0x000fe4000001ff00 */
[----:B------:R-:W-:Y:S02]  /*0300*/  LEA.HI.X R19, R9, UR7, R6, 0x2, P3 ;  /* 0x0000000709137c11 */ /* 0x000fe400098f1406 */
[----:B------:R-:W-:Y:S01]  /*0310*/  CS2R R6, SRZ ;  /* 0x0000000000067805 */ /* 0x000fe2000001ff00 */
[----:B------:R-:W-:Y:S01]  /*0320*/  IMAD.MOV.U32 R9, RZ, RZ, RZ ;  /* 0x000000ffff097224 */ /* 0x000fe200078e00ff */
[----:B------:R-:W-:Y:S01]  /*0330*/  MOV R2, RZ ;  /* 0x000000ff00027202 */ /* 0x000fe20000000f00 */
[C---:B----4-:R-:W-:Y:S01]  /*0340*/  IMAD.WIDE R16, R15.reuse, 0x4, R16 ;  /* 0x000000040f107825 */ /* 0x050fe200078e0210 */
[----:B------:R-:W4:Y:S04]  /*0350*/  @P1 LDG.E.64 R4, desc[UR4][R18.64+-0xa600] ;  /* 0xff5a000412041981 */ /* 0x000f28000c1e1b00 */
[----:B------:R5:W4:Y:S01]  /*0360*/  @P4 LDG.E.64 R6, desc[UR4][R22.64] ;  /* 0x0000000416064981 */ /* 0x000b22000c1e1b00 */
[----:B-1----:R-:W-:-:S03]  /*0370*/  IMAD.WIDE R12, R15, 0x4, R12 ;  /* 0x000000040f0c7825 */ /* 0x002fc600078e020c */
[----:B------:R-:W4:Y:S04]  /*0380*/  @!P0 LDG.E.EL R9, desc[UR4][R16.64] ;  /* 0x0000000410098981 */ /* 0x000f28000c2e1900 */
[----:B------:R1:W4:Y:S01]  /*0390*/  @!P0 LDG.E.EL R2, desc[UR4][R16.64] ;  /* 0x0000000410028981 */ /* 0x000322000c2e1900 */
[----:B0-----:R-:W-:Y:S01]  /*03a0*/  IMAD.WIDE R20, R15, 0x4, R10 ;  /* 0x000000040f147825 */ /* 0x001fe200078e020a */
[----:B------:R-:W-:Y:S02]  /*03b0*/  CS2R R14, SRZ ;  /* 0x00000000000e7805 */ /* 0x000fe4000001ff00 */
[----:B------:R-:W-:-:S04]  /*03c0*/  CS2R R10, SRZ ;  /* 0x00000000000a7805 */ /* 0x000fc8000001ff00 */
[----:B------:R-:W4:Y:S01]  /*03d0*/  @!P0 LDG.E.EL R14, desc[UR4][R12.64] ;  /* 0x000000040c0e8981 */ /* 0x000f22000c2e1900 */
[----:B-----5:R-:W-:Y:S01]  /*03e0*/  IMAD.MOV.U32 R22, RZ, RZ, 0x3e800000 ;  /* 0x3e800000ff167424 */ /* 0x020fe200078e00ff */
[----:B-1----:R-:W0:Y:S02]  /*03f0*/  LDC.64 R16, c[0x0][0x240] ;  /* 0x00009000ff107b82 */ /* 0x002e240000000a00 */
[----:B------:R1:W5:Y:S04]  /*0400*/  @!P0 LDG.E.EL R15, desc[UR4][R12.64] ;  /* 0x000000040c0f8981 */ /* 0x000368000c2e1900 */
[----:B------:R-:W5:Y:S04]  /*0410*/  @!P0 LDG.E.EL R11, desc[UR4][R20.64] ;  /* 0x00000004140b8981 */ /* 0x000f68000c2e1900 */
[----:B------:R-:W5:Y:S01]  /*0420*/  @!P0 LDG.E.EL R10, desc[UR4][R20.64] ;  /* 0x00000004140a8981 */ /* 0x000f62000c2e1900 */
[----:B-1----:R-:W1:Y:S01]  /*0430*/  LDC.64 R12, c[0x0][0x248] ;  /* 0x00009200ff0c7b82 */ /* 0x002e620000000a00 */
[----:B0-----:R-:W-:-:S04]  /*0440*/  IMAD.WIDE R16, R3, 0x4, R16 ;  /* 0x0000000403107825 */ /* 0x001fc800078e0210 */
[----:B-1----:R-:W-:-:S04]  /*0450*/  IMAD.WIDE R12, R3, 0x4, R12 ;  /* 0x00000004030c7825 */ /* 0x002fc800078e020c */
[----:B--2---:R-:W-:-:S04]  /*0460*/  FADD R0, R0, 9.9999997473787516356e-06 ;  /* 0x3727c5ac00007421 */ /* 0x004fc80000000000 */
[----:B------:R-:W0:Y:S01]  /*0470*/  MUFU.SQRT R18, R0 ;  /* 0x0000000000127308 */ /* 0x000e220000002000 */
[----:B---3--:R-:W-:-:S07]  /*0480*/  FADD R8, R8, 9.9999997473787516356e-06 ;  /* 0x3727c5ac08087421 */ /* 0x008fce0000000000 */
[----:B------:R-:W1:Y:S01]  /*0490*/  MUFU.SQRT R19, R8 ;  /* 0x0000000800137308 */ /* 0x000e620000002000 */
[C---:B0-----:R-:W-:Y:S02]  /*04a0*/  FSETP.GT.AND P6, PT, R18.reuse, 8.50705917302346158658e+37, PT ;  /* 0x7e8000001200780b */ /* 0x041fe40003fc4000 */
[----:B------:R-:W-:Y:S02]  /*04b0*/  FSETP.GEU.AND P3, PT, R18, 1.175494350822287508e-38, PT ;  /* 0x008000001200780b */ /* 0x000fe40003f6e000 */
[----:B------:R-:W-:Y:S02]  /*04c0*/  FSEL R23, R22, 1, P6 ;  /* 0x3f80000016177808 */ /* 0x000fe40003000000 */
[----:B-1----:R-:W-:-:S07]  /*04d0*/  FSETP.GT.AND P5, PT, R19, 8.50705917302346158658e+37, PT ;  /* 0x7e8000001300780b */ /* 0x002fce0003fa4000 */
[----:B------:R-:W-:Y:S01]  /*04e0*/  @P6 FMUL R18, R18, 0.25 ;  /* 0x3e80000012126820 */ /* 0x000fe20000400000 */
[----:B------:R-:W-:-:S03]  /*04f0*/  FSETP.GEU.AND P6, PT, R19, 1.175494350822287508e-38, PT ;  /* 0x008000001300780b */ /* 0x000fc60003fce000 */
[----:B------:R-:W-:Y:S02]  /*0500*/  @!P3 FMUL R18, R18, 16777216 ;  /* 0x4b8000001212b820 */ /* 0x000fe40000400000 */
[----:B------:R-:W-:-:S08]  /*0510*/  @P5 FMUL R19, R19, 0.25 ;  /* 0x3e80000013135820 */ /* 0x000fd00000400000 */
[----:B------:R-:W-:Y:S01]  /*0520*/  @!P6 FMUL R19, R19, 16777216 ;  /* 0x4b8000001313e820 */ /* 0x000fe20000400000 */
[----:B------:R-:W0:Y:S01]  /*0530*/  MUFU.RCP R18, R18 ;  /* 0x0000001200127308 */ /* 0x000e220000001000 */
[----:B------:R-:W-:-:S07]  /*0540*/  FSEL R0, R22, 1, P5 ;  /* 0x3f80000016007808 */ /* 0x000fce0002800000 */
[----:B------:R-:W1:Y:S01]  /*0550*/  MUFU.RCP R19, R19 ;  /* 0x0000001300137308 */ /* 0x000e620000001000 */
[----:B------:R-:W-:Y:S01]  /*0560*/  @!P3 FMUL R23, R23, 16777216 ;  /* 0x4b8000001717b820 */ /* 0x000fe20000400000 */
[----:B------:R-:W-:Y:S01]  /*0570*/  @!P6 FMUL R0, R0, 16777216 ;  /* 0x4b8000000000e820 */ /* 0x000fe20000400000 */
[----:B----4-:R-:W-:Y:S02]  /*0580*/  SEL R6, R6, RZ, P4 ;  /* 0x000000ff06067207 */ /* 0x010fe40002000000 */
[----:B------:R-:W-:Y:S02]  /*0590*/  SEL R7, R7, RZ, P4 ;  /* 0x000000ff07077207 */ /* 0x000fe40002000000 */
[----:B------:R-:W-:Y:S02]  /*05a0*/  @P2 SEL R6, R4, RZ, P1 ;  /* 0x000000ff04062207 */ /* 0x000fe40000800000 */
[----:B------:R-:W-:Y:S01]  /*05b0*/  @P2 SEL R7, R5, RZ, P1 ;  /* 0x000000ff05072207 */ /* 0x000fe20000800000 */
[----:B0-----:R-:W-:Y:S01]  /*05c0*/  FMUL R18, R18, R23 ;  /* 0x0000001712127220 */ /* 0x001fe20000400000 */
[----:B-1----:R-:W-:Y:S01]  /*05d0*/  FMUL R19, R19, R0 ;  /* 0x0000000013137220 */ /* 0x002fe20000400000 */
[----:B------:R-:W-:-:S02]  /*05e0*/  FADD R9, R6, -R9 ;  /* 0x8000000906097221 */ /* 0x000fc40000000000 */
[----:B------:R-:W-:Y:S02]  /*05f0*/  FADD R2, R7, -R2 ;  /* 0x8000000207027221 */ /* 0x000fe40000000000 */
[----:B------:R-:W-:Y:S02]  /*0600*/  FMUL R18, R9, R18 ;  /* 0x0000001209127220 */ /* 0x000fe40000400000 */
[----:B------:R-:W-:Y:S01]  /*0610*/  FMUL R19, R2, R19 ;  /* 0x0000001302137220 */ /* 0x000fe20000400000 */
[----:B------:R0:W-:Y:S01]  /*0620*/  @!P0 STG.E.64 desc[UR4][R16.64], R6 ;  /* 0x0000000610008986 */ /* 0x0001e2000c101b04 */
[----:B-----5:R-:W-:Y:S02]  /*0630*/  FFMA R11, R18, R14, R11 ;  /* 0x0000000e120b7223 */ /* 0x020fe4000000000b */
[----:B------:R-:W-:-:S03]  /*0640*/  FFMA R10, R19, R15, R10 ;  /* 0x0000000f130a7223 */ /* 0x000fc6000000000a */
[C---:B------:R-:W-:Y:S02]  /*0650*/  FSETP.GEU.AND P1, PT, R11.reuse, RZ, PT ;  /* 0x000000ff0b00720b */ /* 0x040fe40003f2e000 */
[C---:B------:R-:W-:Y:S02]  /*0660*/  FSETP.GEU.AND P2, PT, R10.reuse, RZ, PT ;  /* 0x000000ff0a00720b */ /* 0x040fe40003f4e000 */
[----:B------:R-:W-:Y:S02]  /*0670*/  FSEL R2, R11, RZ, P1 ;  /* 0x000000ff0b027208 */ /* 0x000fe40000800000 */
[----:B------:R-:W-:Y:S01]  /*0680*/  FSEL R3, R10, RZ, P2 ;  /* 0x000000ff0a037208 */ /* 0x000fe20001000000 */
[----:B0-----:R-:W-:Y:S08]  /*0690*/  @P0 EXIT ;  /* 0x000000000000094d */ /* 0x001ff00003800000 */
[----:B------:R-:W-:Y:S01]  /*06a0*/  STG.E.64 desc[UR4][R12.64], R2 ;  /* 0x000000020c007986 */ /* 0x000fe2000c101b04 */
[----:B------:R-:W-:Y:S05]  /*06b0*/  EXIT ;  /* 0x000000000000794d */ /* 0x000fea0003800000 */
.L_x_0:
[----:B------:R-:W-:-:S00]  /*06c0*/  BRA `(.L_x_0) ;  /* 0xfffffffc00fc7947 */ /* 0x000fc0000383ffff */
[----:B------:R-:W-:-:S00]  /*06d0*/  NOP ;  /* 0x0000000000007918 */ /* 0x000fc00000000000 */
        /* <DEDUP_REMOVED lines=10> */
.L_x_1:


//--------------------- .nv.global.init           --------------------------
	.section	.nv.global.init,"aw",@progbits
.nv.global.init:
	.type		_$_str,@object
	.size		_$_str,(_$_str_$_2 - _$_str)
_$_str:
        /*0000*/ 	.byte	0x5f, 0x5f, 0x43, 0x55, 0x44, 0x41, 0x5f, 0x46, 0x54, 0x5a, 0x00
	.type		_$_str_$_2,@object
	.size		_$_str_$_2,(.L_1 - _$_str_$_2)
_$_str_$_2:
        /*000b*/ 	.byte	0x5f, 0x5f, 0x43, 0x55, 0x44, 0x41, 0x5f, 0x50, 0x52, 0x45, 0x43, 0x5f, 0x53, 0x51, 0x52, 0x54
        /*001b*/ 	.byte	0x00
.L_1:


//--------------------- .nv.constant0.triton_poi_fused__native_batch_norm_legit_no_training_cat_relu_30 --------------------------
	.section	.nv.constant0.triton_poi_fused__native_batch_norm_legit_no_training_cat_relu_30,"a",@progbits
	.sectionflags	@""
	.align	4
.nv.constant0.triton_poi_fused__native_batch_norm_legit_no_training_cat_relu_30:
	.zero		596
